	.headerflags	@"EF_CUDA_TEXMODE_UNIFIED EF_CUDA_64BIT_ADDRESS EF_CUDA_ACCELERATORS EF_CUDA_SM90 EF_CUDA_VIRTUAL_SM(EF_CUDA_SM90)"
	.elftype	@"ET_EXEC"


//--------------------- .nv.info                  --------------------------
	.section	.nv.info,"",@"SHT_CUDA_INFO"
	.align	4


	//----- nvinfo : EIATTR_REGCOUNT
	.align		4
        /*0000*/ 	.byte	0x04, 0x2f
        /*0002*/ 	.short	(.L_1 - .L_0)
	.align		4
.L_0:
        /*0004*/ 	.word	index@(triton_poi_fused_mul_12)
        /*0008*/ 	.word	0x00000012


	//----- nvinfo : EIATTR_MIN_STACK_SIZE
	.align		4
.L_1:
        /*000c*/ 	.byte	0x04, 0x12
        /*000e*/ 	.short	(.L_3 - .L_2)
	.align		4
.L_2:
        /*0010*/ 	.word	index@(triton_poi_fused_mul_12)
        /*0014*/ 	.word	0x00000000


	//----- nvinfo : EIATTR_FRAME_SIZE
	.align		4
.L_3:
        /*0018*/ 	.byte	0x04, 0x11
        /*001a*/ 	.short	(.L_5 - .L_4)
	.align		4
.L_4:
        /*001c*/ 	.word	index@(triton_poi_fused_mul_12)
        /*0020*/ 	.word	0x00000000


	//----- nvinfo : EIATTR_MIN_STACK_SIZE
	.align		4
.L_5:
        /*0024*/ 	.byte	0x04, 0x12
        /*0026*/ 	.short	(.L_7 - .L_6)
	.align		4
.L_6:
        /*0028*/ 	.word	index@(triton_poi_fused_mul_12)
        /*002c*/ 	.word	0x00000000
.L_7:


//--------------------- .nv.info.triton_poi_fused_mul_12 --------------------------
	.section	.nv.info.triton_poi_fused_mul_12,"",@"SHT_CUDA_INFO"
	.sectionflags	@""
	.align	4


	//----- nvinfo : EIATTR_CUDA_API_VERSION
	.align		4
        /*0000*/ 	.byte	0x04, 0x37
        /*0002*/ 	.short	(.L_9 - .L_8)
.L_8:
        /*0004*/ 	.word	0x0000007c


	//----- nvinfo : EIATTR_KPARAM_INFO
	.align		4
.L_9:
        /*0008*/ 	.byte	0x04, 0x17
        /*000a*/ 	.short	(.L_11 - .L_10)
.L_10:
        /*000c*/ 	.word	0x00000000
        /*0010*/ 	.short	0x0002
        /*0012*/ 	.short	0x0010
        /*0014*/ 	.byte	0x00, 0xf0, 0x11, 0x00


	//----- nvinfo : EIATTR_KPARAM_INFO
	.align		4
.L_11:
        /*0018*/ 	.byte	0x04, 0x17
        /*001a*/ 	.short	(.L_13 - .L_12)
.L_12:
        /*001c*/ 	.word	0x00000000
        /*0020*/ 	.short	0x0001
        /*0022*/ 	.short	0x0008
        /*0024*/ 	.byte	0x00, 0xf4, 0x21, 0x00


	//----- nvinfo : EIATTR_KPARAM_INFO
	.align		4
.L_13:
        /*0028*/ 	.byte	0x04, 0x17
        /*002a*/ 	.short	(.L_15 - .L_14)
.L_14:
        /*002c*/ 	.word	0x00000000
        /*0030*/ 	.short	0x0000
        /*0032*/ 	.short	0x0000
        /*0034*/ 	.byte	0x00, 0xf4, 0x21, 0x00


	//----- nvinfo : EIATTR_SPARSE_MMA_MASK
	.align		4
.L_15:
        /*0038*/ 	.byte	0x03, 0x50
        /*003a*/ 	.short	0x0000


	//----- nvinfo : EIATTR_MAXREG_COUNT
	.align		4
        /*003c*/ 	.byte	0x03, 0x1b
        /*003e*/ 	.short	0x00ff


	//----- nvinfo : EIATTR_EXIT_INSTR_OFFSETS
	.align		4
        /*0040*/ 	.byte	0x04, 0x1c
        /*0042*/ 	.short	(.L_17 - .L_16)


	//   ....[0]....
.L_16:
        /*0044*/ 	.word	0x00000190


	//   ....[1]....
        /*0048*/ 	.word	0x000001f0


	//----- nvinfo : EIATTR_REQNTID
	.align		4
.L_17:
        /*004c*/ 	.byte	0x04, 0x10
        /*004e*/ 	.short	(.L_19 - .L_18)
.L_18:
        /*0050*/ 	.word	0x00000080
        /*0054*/ 	.word	0x00000001
        /*0058*/ 	.word	0x00000001


	//----- nvinfo : EIATTR_CBANK_PARAM_SIZE
	.align		4
.L_19:
        /*005c*/ 	.byte	0x03, 0x19
        /*005e*/ 	.short	0x0014


	//----- nvinfo : EIATTR_PARAM_CBANK
	.align		4
        /*0060*/ 	.byte	0x04, 0x0a
        /*0062*/ 	.short	(.L_21 - .L_20)
	.align		4
.L_20:
        /*0064*/ 	.word	index@(.nv.constant0.triton_poi_fused_mul_12)
        /*0068*/ 	.short	0x0210
        /*006a*/ 	.short	0x0014


	//----- nvinfo : EIATTR_SW_WAR
	.align		4
.L_21:
        /*006c*/ 	.byte	0x04, 0x36
        /*006e*/ 	.short	(.L_23 - .L_22)
.L_22:
        /*0070*/ 	.word	0x00000008
.L_23:


//--------------------- .nv.callgraph             --------------------------
	.section	.nv.callgraph,"",@"SHT_CUDA_CALLGRAPH"
	.align	4
	.sectionentsize	8
	.align		4
        /*0000*/ 	.word	0x00000000
	.align		4
        /*0004*/ 	.word	0xffffffff
	.align		4
        /*0008*/ 	.word	0x00000000
	.align		4
        /*000c*/ 	.word	0xfffffffe
	.align		4
        /*0010*/ 	.word	0x00000000
	.align		4
        /*0014*/ 	.word	0xfffffffd
	.align		4
        /*0018*/ 	.word	0x00000000
	.align		4
        /*001c*/ 	.word	0xfffffffc


//--------------------- .text.triton_poi_fused_mul_12 --------------------------
	.section	.text.triton_poi_fused_mul_12,"ax",@progbits
	.align	128
        .global         triton_poi_fused_mul_12
        .type           triton_poi_fused_mul_12,@function
        .size           triton_poi_fused_mul_12,(.L_x_1 - triton_poi_fused_mul_12)
        .other          triton_poi_fused_mul_12,@"STO_CUDA_ENTRY STV_DEFAULT"
triton_poi_fused_mul_12:
.text.triton_poi_fused_mul_12:
[----:B------:R-:W0:Y:S02]  /*0000*/  LDC R1, c[0x0][0x28] ;  /* 0x00000a00ff017b82 */ /* 0x000e240000000800 */
[----:B------:R-:W1:Y:S01]  /*0010*/  S2R R0, SR_TID.X ;  /* 0x0000000000007919 */ /* 0x000e620000002100 */
[----:B------:R-:W2:Y:S01]  /*0020*/  LDC.64 R2, c[0x0][0x210] ;  /* 0x00008400ff027b82 */ /* 0x000ea20000000a00 */
[----:B------:R-:W-:Y:S02]  /*0030*/  CS2R R4, SRZ ;  /* 0x0000000000047805 */ /* 0x000fe4000001ff00 */
[----:B------:R-:W-:Y:S01]  /*0040*/  CS2R R6, SRZ ;  /* 0x0000000000067805 */ /* 0x000fe2000001ff00 */
[----:B------:R-:W3:Y:S01]  /*0050*/  S2R R15, SR_CTAID.X ;  /* 0x00000000000f7919 */ /* 0x000ee20000002500 */
[----:B------:R-:W-:-:S03]  /*0060*/  ULDC.64 UR4, c[0x0][0x208] ;  /* 0x0000820000047ab9 */ /* 0x000fc60000000a00 */
[----:B------:R-:W4:Y:S01]  /*0070*/  LDC.64 R12, c[0x0][0x218] ;  /* 0x00008600ff0c7b82 */ /* 0x000f220000000a00 */
[----:B-1----:R-:W-:-:S04]  /*0080*/  SHF.L.U32 R0, R0, 0x2, RZ ;  /* 0x0000000200007819 */ /* 0x002fc800000006ff */
[----:B------:R-:W-:-:S04]  /*0090*/  LOP3.LUT R0, R0, 0x1fc, RZ, 0xc0, !PT ;  /* 0x000001fc00007812 */ /* 0x000fc800078ec0ff */
[----:B---3--:R-:W-:-:S04]  /*00a0*/  LEA R15, R15, R0, 0xa ;  /* 0x000000000f0f7211 */ /* 0x008fc800078e50ff */
[C---:B------:R-:W-:Y:S01]  /*00b0*/  ISETP.GE.AND P0, PT, R15.reuse, 0xd2f00, PT ;  /* 0x000d2f000f00780c */ /* 0x040fe20003f06270 */
[----:B--2---:R-:W-:Y:S01]  /*00c0*/  IMAD.WIDE R2, R15, 0x4, R2 ;  /* 0x000000040f027825 */ /* 0x004fe200078e0202 */
[----:B------:R-:W-:-:S11]  /*00d0*/  IADD3 R0, R15, 0x200, RZ ;  /* 0x000002000f007810 */ /* 0x000fd60007ffe0ff */
[----:B------:R-:W2:Y:S01]  /*00e0*/  @!P0 LDG.E.128 R4, desc[UR4][R2.64] ;  /* 0x0000000402048981 */ /* 0x000ea2000c1e1d00 */
[----:B------:R-:W-:Y:S02]  /*00f0*/  ISETP.GE.AND P1, PT, R0, 0xd2f00, PT ;  /* 0x000d2f000000780c */ /* 0x000fe40003f26270 */
[----:B------:R-:W-:Y:S02]  /*0100*/  CS2R R8, SRZ ;  /* 0x0000000000087805 */ /* 0x000fe4000001ff00 */
[----:B------:R-:W-:Y:S01]  /*0110*/  CS2R R10, SRZ ;  /* 0x00000000000a7805 */ /* 0x000fe2000001ff00 */
[----:B----4-:R-:W-:-:S08]  /*0120*/  IMAD.WIDE R12, R15, 0x4, R12 ;  /* 0x000000040f0c7825 */ /* 0x010fd000078e020c */
[----:B------:R1:W5:Y:S01]  /*0130*/  @!P1 LDG.E.128 R8, desc[UR4][R2.64+0x800] ;  /* 0x0008000402089981 */ /* 0x000362000c1e1d00 */
[----:B--2---:R-:W-:Y:S01]  /*0140*/  FMUL R4, R4, 0.0099999997764825820923 ;  /* 0x3c23d70a04047820 */ /* 0x004fe20000400000 */
[----:B------:R-:W-:Y:S01]  /*0150*/  FMUL R5, R5, 0.0099999997764825820923 ;  /* 0x3c23d70a05057820 */ /* 0x000fe20000400000 */
[----:B------:R-:W-:Y:S01]  /*0160*/  FMUL R6, R6, 0.0099999997764825820923 ;  /* 0x3c23d70a06067820 */ /* 0x000fe20000400000 */
[----:B------:R-:W-:-:S05]  /*0170*/  FMUL R7, R7, 0.0099999997764825820923 ;  /* 0x3c23d70a07077820 */ /* 0x000fca0000400000 */
[----:B------:R1:W-:Y:S01]  /*0180*/  @!P0 STG.E.128 desc[UR4][R12.64], R4 ;  /* 0x000000040c008986 */ /* 0x0003e2000c101d04 */
[----:B------:R-:W-:Y:S05]  /*0190*/  @P1 EXIT ;  /* 0x000000000000194d */ /* 0x000fea0003800000 */
[----:B-----5:R-:W-:Y:S01]  /*01a0*/  FMUL R8, R8, 0.0099999997764825820923 ;  /* 0x3c23d70a08087820 */ /* 0x020fe20000400000 */
[----:B------:R-:W-:Y:S01]  /*01b0*/  FMUL R9, R9, 0.0099999997764825820923 ;  /* 0x3c23d70a09097820 */ /* 0x000fe20000400000 */
[----:B------:R-:W-:Y:S01]  /*01c0*/  FMUL R10, R10, 0.0099999997764825820923 ;  /* 0x3c23d70a0a0a7820 */ /* 0x000fe20000400000 */
[----:B------:R-:W-:-:S05]  /*01d0*/  FMUL R11, R11, 0.0099999997764825820923 ;  /* 0x3c23d70a0b0b7820 */ /* 0x000fca0000400000 */
[----:B------:R-:W-:Y:S01]  /*01e0*/  STG.E.128 desc[UR4][R12.64+0x800], R8 ;  /* 0x000800080c007986 */ /* 0x000fe2000c101d04 */
[----:B------:R-:W-:Y:S05]  /*01f0*/  EXIT ;  /* 0x000000000000794d */ /* 0x000fea0003800000 */
.L_x_0:
[----:B------:R-:W-:-:S00]  /*0200*/  BRA `(.L_x_0) ;  /* 0xfffffffc00fc7947 */ /* 0x000fc0000383ffff */
[----:B------:R-:W-:-:S00]  /*0210*/  NOP ;  /* 0x0000000000007918 */ /* 0x000fc00000000000 */
        /* <DEDUP_REMOVED lines=14> */
.L_x_1:


//--------------------- .nv.constant0.triton_poi_fused_mul_12 --------------------------
	.section	.nv.constant0.triton_poi_fused_mul_12,"a",@progbits
	.sectionflags	@""
	.align	4
.nv.constant0.triton_poi_fused_mul_12:
	.zero		548
